//
// Generated by NVIDIA NVVM Compiler
//
// Compiler Build ID: CL-36424714
// Cuda compilation tools, release 13.0, V13.0.88
// Based on NVVM 20.0.0
//

.version 9.0
.target sm_100
.address_size 64

	// .globl	_Z6kernelPiii

.visible .entry _Z6kernelPiii(
	.param .u64 .ptr .align 1 _Z6kernelPiii_param_0,
	.param .u32 _Z6kernelPiii_param_1,
	.param .u32 _Z6kernelPiii_param_2
)
{
	.reg .pred 	%p<2>;
	.reg .b32 	%r<13>;
	.reg .b64 	%rd<5>;

	ld.param.u64 	%rd1, [_Z6kernelPiii_param_0];
	ld.param.u32 	%r2, [_Z6kernelPiii_param_1];
	ld.param.u32 	%r3, [_Z6kernelPiii_param_2];
	mov.u32 	%r4, %tid.x;
	mov.u32 	%r5, %ctaid.x;
	mov.u32 	%r6, %ntid.x;
	mad.lo.s32 	%r7, %r5, %r6, %r4;
	mov.u32 	%r8, %tid.y;
	mov.u32 	%r9, %ctaid.y;
	mov.u32 	%r10, %ntid.y;
	mad.lo.s32 	%r11, %r9, %r10, %r8;
	mad.lo.s32 	%r1, %r2, %r11, %r7;
	mul.lo.s32 	%r12, %r3, %r2;
	setp.ge.s32 	%p1, %r1, %r12;
	@%p1 bra 	$L__BB0_2;
	cvta.to.global.u64 	%rd2, %rd1;
	mul.wide.s32 	%rd3, %r1, 4;
	add.s64 	%rd4, %rd2, %rd3;
	st.global.u32 	[%rd4], %r1;
$L__BB0_2:
	ret;

}


// ===== COMPILED SASS (sm_100) =====

	.target	sm_100

	.elftype	@"ET_EXEC"


//--------------------- .note.nv.tkinfo           --------------------------
	.section	.note.nv.tkinfo,"",@"SHT_NOTE"
	.sectionflags	@"SHF_NOTE_NV_TKINFO"
	.tkinfo
        /*0018*/ 	.word	0x00000002
        /*0030*/ 	.string	""
        /*0030*/ 	.string	"ptxas"
        /*0030*/ 	.string	"Cuda compilation tools, release 13.0, V13.0.88"
        /*0030*/ 	.string	"Build cuda_13.0.r13.0/compiler.36424714_0"
        /*0030*/ 	.string	"-arch sm_100 -m 64 "



//--------------------- .note.nv.cuinfo           --------------------------
	.section	.note.nv.cuinfo,"",@"SHT_NOTE"
	.sectionflags	@"SHF_NOTE_NV_CUINFO"
        /*0018*/ 	.short	0x0002
        /*001a*/ 	.short	0x0064
        /*001c*/ 	.short	0x0082
	.zero		2


//--------------------- .nv.info                  --------------------------
	.section	.nv.info,"",@"SHT_CUDA_INFO"
	.align	4


	//----- nvinfo : EIATTR_REGCOUNT
	.align		4
        /*0000*/ 	.byte	0x04, 0x2f
        /*0002*/ 	.short	(.L_1 - .L_0)
	.align		4
.L_0:
        /*0004*/ 	.word	index@(_Z6kernelPiii)
        /*0008*/ 	.word	0x00000008


	//----- nvinfo : EIATTR_FRAME_SIZE
	.align		4
.L_1:
        /*000c*/ 	.byte	0x04, 0x11
        /*000e*/ 	.short	(.L_3 - .L_2)
	.align		4
.L_2:
        /*0010*/ 	.word	index@(_Z6kernelPiii)
        /*0014*/ 	.word	0x00000000


	//----- nvinfo : EIATTR_MIN_STACK_SIZE
	.align		4
.L_3:
        /*0018*/ 	.byte	0x04, 0x12
        /*001a*/ 	.short	(.L_5 - .L_4)
	.align		4
.L_4:
        /*001c*/ 	.word	index@(_Z6kernelPiii)
        /*0020*/ 	.word	0x00000000
.L_5:


//--------------------- .nv.compat                --------------------------
	.section	.nv.compat,"",@"SHT_CUDA_COMPAT_INFO"
	.align	4
        /*0000*/ 	.byte	0x02, 0x09, 0x00, 0x00, 0x02, 0x02, 0x01, 0x00, 0x02, 0x05, 0x05, 0x00, 0x03, 0x07, 0x01, 0x01
        /*0010*/ 	.byte	0x02, 0x03, 0x00, 0x00, 0x02, 0x06, 0x01, 0x00, 0x04, 0x0b, 0x08, 0x00, 0x09, 0x00, 0x00, 0x00
        /*0020*/ 	.byte	0x00, 0x00, 0x00, 0x00


//--------------------- .nv.info._Z6kernelPiii    --------------------------
	.section	.nv.info._Z6kernelPiii,"",@"SHT_CUDA_INFO"
	.sectionflags	@""
	.align	4


	//----- nvinfo : EIATTR_CUDA_API_VERSION
	.align		4
        /*0000*/ 	.byte	0x04, 0x37
        /*0002*/ 	.short	(.L_7 - .L_6)
.L_6:
        /*0004*/ 	.word	0x00000082


	//----- nvinfo : EIATTR_KPARAM_INFO
	.align		4
.L_7:
        /*0008*/ 	.byte	0x04, 0x17
        /*000a*/ 	.short	(.L_9 - .L_8)
.L_8:
        /*000c*/ 	.word	0x00000000
        /*0010*/ 	.short	0x0002
        /*0012*/ 	.short	0x000c
        /*0014*/ 	.byte	0x00, 0xf0, 0x11, 0x00


	//----- nvinfo : EIATTR_KPARAM_INFO
	.align		4
.L_9:
        /*0018*/ 	.byte	0x04, 0x17
        /*001a*/ 	.short	(.L_11 - .L_10)
.L_10:
        /*001c*/ 	.word	0x00000000
        /*0020*/ 	.short	0x0001
        /*0022*/ 	.short	0x0008
        /*0024*/ 	.byte	0x00, 0xf0, 0x11, 0x00


	//----- nvinfo : EIATTR_KPARAM_INFO
	.align		4
.L_11:
        /*0028*/ 	.byte	0x04, 0x17
        /*002a*/ 	.short	(.L_13 - .L_12)
.L_12:
        /*002c*/ 	.word	0x00000000
        /*0030*/ 	.short	0x0000
        /*0032*/ 	.short	0x0000
        /*0034*/ 	.byte	0x00, 0xf5, 0x21, 0x00


	//----- nvinfo : EIATTR_SPARSE_MMA_MASK
	.align		4
.L_13:
        /*0038*/ 	.byte	0x03, 0x50
        /*003a*/ 	.short	0x0000


	//----- nvinfo : EIATTR_MAXREG_COUNT
	.align		4
        /*003c*/ 	.byte	0x03, 0x1b
        /*003e*/ 	.short	0x00ff


	//----- nvinfo : EIATTR_MERCURY_ISA_VERSION
	.align		4
        /*0040*/ 	.byte	0x03, 0x5f
        /*0042*/ 	.short	0x0101


	//----- nvinfo : EIATTR_VRC_CTA_INIT_COUNT
	.align		4
        /*0044*/ 	.byte	0x02, 0x4a
	.zero		1
	.zero		1


	//----- nvinfo : EIATTR_EXIT_INSTR_OFFSETS
	.align		4
        /*0048*/ 	.byte	0x04, 0x1c
        /*004a*/ 	.short	(.L_15 - .L_14)


	//   ....[0]....
.L_14:
        /*004c*/ 	.word	0x000000d0


	//   ....[1]....
        /*0050*/ 	.word	0x00000120


	//----- nvinfo : EIATTR_CBANK_PARAM_SIZE
	.align		4
.L_15:
        /*0054*/ 	.byte	0x03, 0x19
        /*0056*/ 	.short	0x0010


	//----- nvinfo : EIATTR_PARAM_CBANK
	.align		4
        /*0058*/ 	.byte	0x04, 0x0a
        /*005a*/ 	.short	(.L_17 - .L_16)
	.align		4
.L_16:
        /*005c*/ 	.word	index@(.nv.constant0._Z6kernelPiii)
        /*0060*/ 	.short	0x0380
        /*0062*/ 	.short	0x0010


	//----- nvinfo : EIATTR_SW_WAR
	.align		4
.L_17:
        /*0064*/ 	.byte	0x04, 0x36
        /*0066*/ 	.short	(.L_19 - .L_18)
.L_18:
        /*0068*/ 	.word	0x00000008
.L_19:


//--------------------- .nv.callgraph             --------------------------
	.section	.nv.callgraph,"",@"SHT_CUDA_CALLGRAPH"
	.align	4
	.sectionentsize	8
	.align		4
        /*0000*/ 	.word	0x00000000
	.align		4
        /*0004*/ 	.word	0xffffffff
	.align		4
        /*0008*/ 	.word	0x00000000
	.align		4
        /*000c*/ 	.word	0xfffffffe
	.align		4
        /*0010*/ 	.word	0x00000000
	.align		4
        /*0014*/ 	.word	0xfffffffd
	.align		4
        /*0018*/ 	.word	0x00000000
	.align		4
        /*001c*/ 	.word	0xfffffffc


//--------------------- .text._Z6kernelPiii       --------------------------
	.section	.text._Z6kernelPiii,"ax",@progbits
	.align	128
        .global         _Z6kernelPiii
        .type           _Z6kernelPiii,@function
        .size           _Z6kernelPiii,(.L_x_1 - _Z6kernelPiii)
        .other          _Z6kernelPiii,@"STO_CUDA_ENTRY STV_DEFAULT"
_Z6kernelPiii:
.text._Z6kernelPiii:
[----:B------:R-:W-:Y:S01]  /*0000*/  LDC R1, c[0x0][0x37c] ;  /* 0x0000df00ff017b82 */ /* 0x000fe20000000800 */
[----:B------:R-:W0:Y:S07]  /*0010*/  S2R R0, SR_TID.X ;  /* 0x0000000000007919 */ /* 0x000e2e0000002100 */
[----:B------:R-:W0:Y:S01]  /*0020*/  S2UR UR4, SR_CTAID.X ;  /* 0x00000000000479c3 */ /* 0x000e220000002500 */
[----:B------:R-:W1:Y:S01]  /*0030*/  LDCU.64 UR6, c[0x0][0x388] ;  /* 0x00007100ff0677ac */ /* 0x000e620008000a00 */
[----:B------:R-:W2:Y:S06]  /*0040*/  S2R R2, SR_TID.Y ;  /* 0x0000000000027919 */ /* 0x000eac0000002200 */
[----:B------:R-:W0:Y:S08]  /*0050*/  LDC R3, c[0x0][0x360] ;  /* 0x0000d800ff037b82 */ /* 0x000e300000000800 */
[----:B------:R-:W2:Y:S08]  /*0060*/  S2UR UR5, SR_CTAID.Y ;  /* 0x00000000000579c3 */ /* 0x000eb00000002600 */
[----:B------:R-:W2:Y:S01]  /*0070*/  LDC R5, c[0x0][0x364] ;  /* 0x0000d900ff057b82 */ /* 0x000ea20000000800 */
[----:B0-----:R-:W-:Y:S01]  /*0080*/  IMAD R0, R3, UR4, R0 ;  /* 0x0000000403007c24 */ /* 0x001fe2000f8e0200 */
[----:B-1----:R-:W-:Y:S01]  /*0090*/  UIMAD UR4, UR6, UR7, URZ ;  /* 0x00000007060472a4 */ /* 0x002fe2000f8e02ff */
[----:B--2---:R-:W-:-:S04]  /*00a0*/  IMAD R3, R5, UR5, R2 ;  /* 0x0000000505037c24 */ /* 0x004fc8000f8e0202 */
[----:B------:R-:W-:-:S05]  /*00b0*/  IMAD R5, R3, UR6, R0 ;  /* 0x0000000603057c24 */ /* 0x000fca000f8e0200 */
[----:B------:R-:W-:-:S13]  /*00c0*/  ISETP.GE.AND P0, PT, R5, UR4, PT ;  /* 0x0000000405007c0c */ /* 0x000fda000bf06270 */
[----:B------:R-:W-:Y:S05]  /*00d0*/  @P0 EXIT ;  /* 0x000000000000094d */ /* 0x000fea0003800000 */
[----:B------:R-:W0:Y:S01]  /*00e0*/  LDC.64 R2, c[0x0][0x380] ;  /* 0x0000e000ff027b82 */ /* 0x000e220000000a00 */
[----:B------:R-:W1:Y:S01]  /*00f0*/  LDCU.64 UR4, c[0x0][0x358] ;  /* 0x00006b00ff0477ac */ /* 0x000e620008000a00 */
[----:B0-----:R-:W-:-:S05]  /*0100*/  IMAD.WIDE R2, R5, 0x4, R2 ;  /* 0x0000000405027825 */ /* 0x001fca00078e0202 */
[----:B-1----:R-:W-:Y:S01]  /*0110*/  STG.E desc[UR4][R2.64], R5 ;  /* 0x0000000502007986 */ /* 0x002fe2000c101904 */
[----:B------:R-:W-:Y:S05]  /*0120*/  EXIT ;  /* 0x000000000000794d */ /* 0x000fea0003800000 */
.L_x_0:
[----:B------:R-:W-:-:S00]  /*0130*/  BRA `(.L_x_0) ;  /* 0xfffffffc00fc7947 */ /* 0x000fc0000383ffff */
[----:B------:R-:W-:-:S00]  /*0140*/  NOP ;  /* 0x0000000000007918 */ /* 0x000fc00000000000 */
        /* <DEDUP_REMOVED lines=11> */
.L_x_1:


//--------------------- .nv.shared.reserved.0     --------------------------
	.section	.nv.shared.reserved.0,"aw",@nobits
	.weak		__nv_reservedSMEM_offset_0_alias
	.size		__nv_reservedSMEM_offset_0_alias, 0, 64
	.other		__nv_reservedSMEM_offset_0_alias,@"STO_CUDA_RESERVED_SHARED STV_DEFAULT"
__nv_reservedSMEM_offset_0_alias:
	.zero		0
	.zero		64


//--------------------- .nv.constant0._Z6kernelPiii --------------------------
	.section	.nv.constant0._Z6kernelPiii,"a",@progbits
	.sectionflags	@""
	.align	4
.nv.constant0._Z6kernelPiii:
	.zero		912


//--------------------- SYMBOLS --------------------------

	.type		.nv.reservedSmem.offset0,@object
	.size		.nv.reservedSmem.offset0,0x4
